//
// Generated by NVIDIA NVVM Compiler
//
// Compiler Build ID: CL-36424714
// Cuda compilation tools, release 13.0, V13.0.88
// Based on NVVM 20.0.0
//

.version 9.0
.target sm_100
.address_size 64

	// .globl	_Z7test108v
.extern .func  (.param .b32 func_retval0) vprintf
(
	.param .b64 vprintf_param_0,
	.param .b64 vprintf_param_1
)
;
.global .align 1 .b8 $str[25] = {10, 104, 101, 108, 108, 111, 32, 119, 111, 114, 108, 100, 32, 102, 114, 111, 109, 32, 100, 101, 118, 105, 99, 101};

.visible .entry _Z7test108v()
{
	.reg .b32 	%r<3>;
	.reg .b64 	%rd<3>;

	mov.u64 	%rd1, $str;
	cvta.global.u64 	%rd2, %rd1;
	{ // callseq 0, 0
	.param .b64 param0;
	st.param.b64 	[param0], %rd2;
	.param .b64 param1;
	st.param.b64 	[param1], 0;
	.param .b32 retval0;
	call.uni (retval0), 
	vprintf, 
	(
	param0, 
	param1
	);
	ld.param.b32 	%r1, [retval0];
	} // callseq 0
	ret;

}


// ===== COMPILED SASS (sm_100) =====

	.target	sm_100

	.elftype	@"ET_EXEC"


//--------------------- .note.nv.tkinfo           --------------------------
	.section	.note.nv.tkinfo,"",@"SHT_NOTE"
	.sectionflags	@"SHF_NOTE_NV_TKINFO"
	.tkinfo
        /*0018*/ 	.word	0x00000002
        /*0030*/ 	.string	""
        /*0030*/ 	.string	"ptxas"
        /*0030*/ 	.string	"Cuda compilation tools, release 13.0, V13.0.88"
        /*0030*/ 	.string	"Build cuda_13.0.r13.0/compiler.36424714_0"
        /*0030*/ 	.string	"-arch sm_100 -m 64 "



//--------------------- .note.nv.cuinfo           --------------------------
	.section	.note.nv.cuinfo,"",@"SHT_NOTE"
	.sectionflags	@"SHF_NOTE_NV_CUINFO"
        /*0018*/ 	.short	0x0002
        /*001a*/ 	.short	0x0064
        /*001c*/ 	.short	0x0082
	.zero		2


//--------------------- .nv.info                  --------------------------
	.section	.nv.info,"",@"SHT_CUDA_INFO"
	.align	4


	//----- nvinfo : EIATTR_REGCOUNT
	.align		4
        /*0000*/ 	.byte	0x04, 0x2f
        /*0002*/ 	.short	(.L_2 - .L_1)
	.align		4
.L_1:
        /*0004*/ 	.word	index@(_Z7test108v)
        /*0008*/ 	.word	0x00000018


	//----- nvinfo : EIATTR_FRAME_SIZE
	.align		4
.L_2:
        /*000c*/ 	.byte	0x04, 0x11
        /*000e*/ 	.short	(.L_4 - .L_3)
	.align		4
.L_3:
        /*0010*/ 	.word	index@(_Z7test108v)
        /*0014*/ 	.word	0x00000000


	//----- nvinfo : EIATTR_MIN_STACK_SIZE
	.align		4
.L_4:
        /*0018*/ 	.byte	0x04, 0x12
        /*001a*/ 	.short	(.L_6 - .L_5)
	.align		4
.L_5:
        /*001c*/ 	.word	index@(_Z7test108v)
        /*0020*/ 	.word	0x00000000
.L_6:


//--------------------- .nv.compat                --------------------------
	.section	.nv.compat,"",@"SHT_CUDA_COMPAT_INFO"
	.align	4
        /*0000*/ 	.byte	0x02, 0x09, 0x00, 0x00, 0x02, 0x02, 0x01, 0x00, 0x02, 0x05, 0x05, 0x00, 0x03, 0x07, 0x01, 0x01
        /*0010*/ 	.byte	0x02, 0x03, 0x00, 0x00, 0x02, 0x06, 0x01, 0x00, 0x04, 0x0b, 0x08, 0x00, 0x09, 0x00, 0x00, 0x00
        /*0020*/ 	.byte	0x00, 0x00, 0x00, 0x00


//--------------------- .nv.info._Z7test108v      --------------------------
	.section	.nv.info._Z7test108v,"",@"SHT_CUDA_INFO"
	.sectionflags	@""
	.align	4


	//----- nvinfo : EIATTR_CUDA_API_VERSION
	.align		4
        /*0000*/ 	.byte	0x04, 0x37
        /*0002*/ 	.short	(.L_8 - .L_7)
.L_7:
        /*0004*/ 	.word	0x00000082


	//----- nvinfo : EIATTR_SPARSE_MMA_MASK
	.align		4
.L_8:
        /*0008*/ 	.byte	0x03, 0x50
        /*000a*/ 	.short	0x0000


	//----- nvinfo : EIATTR_MAXREG_COUNT
	.align		4
        /*000c*/ 	.byte	0x03, 0x1b
        /*000e*/ 	.short	0x00ff


	//----- nvinfo : EIATTR_EXTERNS
	.align		4
        /*0010*/ 	.byte	0x04, 0x0f
        /*0012*/ 	.short	(.L_10 - .L_9)


	//   ....[0]....
	.align		4
.L_9:
        /*0014*/ 	.word	index@(vprintf)


	//----- nvinfo : EIATTR_MERCURY_ISA_VERSION
	.align		4
.L_10:
        /*0018*/ 	.byte	0x03, 0x5f
        /*001a*/ 	.short	0x0101


	//----- nvinfo : EIATTR_VRC_CTA_INIT_COUNT
	.align		4
        /*001c*/ 	.byte	0x02, 0x4a
	.zero		1
	.zero		1


	//----- nvinfo : EIATTR_SYSCALL_OFFSETS
	.align		4
        /*0020*/ 	.byte	0x04, 0x46
        /*0022*/ 	.short	(.L_12 - .L_11)


	//   ....[0]....
.L_11:
        /*0024*/ 	.word	0x00000080


	//----- nvinfo : EIATTR_EXIT_INSTR_OFFSETS
	.align		4
.L_12:
        /*0028*/ 	.byte	0x04, 0x1c
        /*002a*/ 	.short	(.L_14 - .L_13)


	//   ....[0]....
.L_13:
        /*002c*/ 	.word	0x00000090


	//----- nvinfo : EIATTR_SW_WAR
	.align		4
.L_14:
        /*0030*/ 	.byte	0x04, 0x36
        /*0032*/ 	.short	(.L_16 - .L_15)
.L_15:
        /*0034*/ 	.word	0x00000008
.L_16:


//--------------------- .nv.callgraph             --------------------------
	.section	.nv.callgraph,"",@"SHT_CUDA_CALLGRAPH"
	.align	4
	.sectionentsize	8
	.align		4
        /*0000*/ 	.word	0x00000000
	.align		4
        /*0004*/ 	.word	0xffffffff
	.align		4
        /*0008*/ 	.word	index@(_Z7test108v)
	.align		4
        /*000c*/ 	.word	index@(vprintf)
	.align		4
        /*0010*/ 	.word	0x00000000
	.align		4
        /*0014*/ 	.word	0xfffffffe
	.align		4
        /*0018*/ 	.word	0x00000000
	.align		4
        /*001c*/ 	.word	0xfffffffd
	.align		4
        /*0020*/ 	.word	0x00000000
	.align		4
        /*0024*/ 	.word	0xfffffffc


//--------------------- .nv.constant4             --------------------------
	.section	.nv.constant4,"a",@progbits
	.align	8
	.align		8
.nv.constant4:
        /*0000*/ 	.dword	vprintf
	.align		8
        /*0008*/ 	.dword	$str


//--------------------- .text._Z7test108v         --------------------------
	.section	.text._Z7test108v,"ax",@progbits
	.align	128
        .global         _Z7test108v
        .type           _Z7test108v,@function
        .size           _Z7test108v,(.L_x_2 - _Z7test108v)
        .other          _Z7test108v,@"STO_CUDA_ENTRY STV_DEFAULT"
_Z7test108v:
.text._Z7test108v:
[----:B------:R-:W0:Y:S01]  /*0000*/  LDC R1, c[0x0][0x37c] ;  /* 0x0000df00ff017b82 */ /* 0x000e220000000800 */
[----:B------:R-:W-:Y:S01]  /*0010*/  MOV R0, 0x0 ;  /* 0x0000000000007802 */ /* 0x000fe20000000f00 */
[----:B------:R-:W1:Y:S01]  /*0020*/  LDCU.64 UR4, c[0x4][0x8] ;  /* 0x01000100ff0477ac */ /* 0x000e620008000a00 */
[----:B------:R-:W-:-:S05]  /*0030*/  CS2R R6, SRZ ;  /* 0x0000000000067805 */ /* 0x000fca000001ff00 */
[----:B------:R2:W3:Y:S01]  /*0040*/  LDC.64 R2, c[0x4][R0] ;  /* 0x0100000000027b82 */ /* 0x0004e20000000a00 */
[----:B-1----:R-:W-:Y:S02]  /*0050*/  IMAD.U32 R4, RZ, RZ, UR4 ;  /* 0x00000004ff047e24 */ /* 0x002fe4000f8e00ff */
[----:B--2---:R-:W-:-:S07]  /*0060*/  IMAD.U32 R5, RZ, RZ, UR5 ;  /* 0x00000005ff057e24 */ /* 0x004fce000f8e00ff */
[----:B------:R-:W-:-:S07]  /*0070*/  LEPC R20, `(.L_x_0) ;  /* 0x000000001014794e */ /* 0x000fce0000000000 */
[----:B0--3--:R-:W-:Y:S05]  /*0080*/  CALL.ABS.NOINC R2 ;  /* 0x0000000002007343 */ /* 0x009fea0003c00000 */
.L_x_0:
[----:B------:R-:W-:Y:S05]  /*0090*/  EXIT ;  /* 0x000000000000794d */ /* 0x000fea0003800000 */
.L_x_1:
[----:B------:R-:W-:-:S00]  /*00a0*/  BRA `(.L_x_1) ;  /* 0xfffffffc00fc7947 */ /* 0x000fc0000383ffff */
[----:B------:R-:W-:-:S00]  /*00b0*/  NOP ;  /* 0x0000000000007918 */ /* 0x000fc00000000000 */
        /* <DEDUP_REMOVED lines=12> */
.L_x_2:


//--------------------- .nv.global.init           --------------------------
	.section	.nv.global.init,"aw",@progbits
.nv.global.init:
	.type		$str,@object
	.size		$str,(.L_0 - $str)
$str:
        /*0000*/ 	.byte	0x0a, 0x68, 0x65, 0x6c, 0x6c, 0x6f, 0x20, 0x77, 0x6f, 0x72, 0x6c, 0x64, 0x20, 0x66, 0x72, 0x6f
        /*0010*/ 	.byte	0x6d, 0x20, 0x64, 0x65, 0x76, 0x69, 0x63, 0x65, 0x00
.L_0:


//--------------------- .nv.shared.reserved.0     --------------------------
	.section	.nv.shared.reserved.0,"aw",@nobits
	.weak		__nv_reservedSMEM_offset_0_alias
	.size		__nv_reservedSMEM_offset_0_alias, 0, 64
	.other		__nv_reservedSMEM_offset_0_alias,@"STO_CUDA_RESERVED_SHARED STV_DEFAULT"
__nv_reservedSMEM_offset_0_alias:
	.zero		0
	.zero		64


//--------------------- .nv.constant0._Z7test108v --------------------------
	.section	.nv.constant0._Z7test108v,"a",@progbits
	.sectionflags	@""
	.align	4
.nv.constant0._Z7test108v:
	.zero		896


//--------------------- SYMBOLS --------------------------

	.type		.nv.reservedSmem.offset0,@object
	.size		.nv.reservedSmem.offset0,0x4
	.type		vprintf,@function
